//
// Generated by NVIDIA NVVM Compiler
//
// Compiler Build ID: CL-36424714
// Cuda compilation tools, release 13.0, V13.0.88
// Based on NVVM 20.0.0
//

.version 9.0
.target sm_100
.address_size 64

	// .globl	_Z14welcome_kernelv
.extern .func  (.param .b32 func_retval0) vprintf
(
	.param .b64 vprintf_param_0,
	.param .b64 vprintf_param_1
)
;
.global .align 1 .b8 $str[29] = {40, 68, 101, 118, 105, 99, 101, 41, 32, 87, 101, 108, 99, 111, 109, 101, 32, 116, 111, 32, 65, 80, 83, 83, 50, 51, 33, 10};

.visible .entry _Z14welcome_kernelv()
{
	.reg .b32 	%r<3>;
	.reg .b64 	%rd<3>;

	mov.u64 	%rd1, $str;
	cvta.global.u64 	%rd2, %rd1;
	{ // callseq 0, 0
	.param .b64 param0;
	st.param.b64 	[param0], %rd2;
	.param .b64 param1;
	st.param.b64 	[param1], 0;
	.param .b32 retval0;
	call.uni (retval0), 
	vprintf, 
	(
	param0, 
	param1
	);
	ld.param.b32 	%r1, [retval0];
	} // callseq 0
	ret;

}


// ===== COMPILED SASS (sm_100) =====

	.target	sm_100

	.elftype	@"ET_EXEC"


//--------------------- .note.nv.tkinfo           --------------------------
	.section	.note.nv.tkinfo,"",@"SHT_NOTE"
	.sectionflags	@"SHF_NOTE_NV_TKINFO"
	.tkinfo
        /*0018*/ 	.word	0x00000002
        /*0030*/ 	.string	""
        /*0030*/ 	.string	"ptxas"
        /*0030*/ 	.string	"Cuda compilation tools, release 13.0, V13.0.88"
        /*0030*/ 	.string	"Build cuda_13.0.r13.0/compiler.36424714_0"
        /*0030*/ 	.string	"-arch sm_100 -m 64 "



//--------------------- .note.nv.cuinfo           --------------------------
	.section	.note.nv.cuinfo,"",@"SHT_NOTE"
	.sectionflags	@"SHF_NOTE_NV_CUINFO"
        /*0018*/ 	.short	0x0002
        /*001a*/ 	.short	0x0064
        /*001c*/ 	.short	0x0082
	.zero		2


//--------------------- .nv.info                  --------------------------
	.section	.nv.info,"",@"SHT_CUDA_INFO"
	.align	4


	//----- nvinfo : EIATTR_REGCOUNT
	.align		4
        /*0000*/ 	.byte	0x04, 0x2f
        /*0002*/ 	.short	(.L_2 - .L_1)
	.align		4
.L_1:
        /*0004*/ 	.word	index@(_Z14welcome_kernelv)
        /*0008*/ 	.word	0x00000018


	//----- nvinfo : EIATTR_FRAME_SIZE
	.align		4
.L_2:
        /*000c*/ 	.byte	0x04, 0x11
        /*000e*/ 	.short	(.L_4 - .L_3)
	.align		4
.L_3:
        /*0010*/ 	.word	index@(_Z14welcome_kernelv)
        /*0014*/ 	.word	0x00000000


	//----- nvinfo : EIATTR_MIN_STACK_SIZE
	.align		4
.L_4:
        /*0018*/ 	.byte	0x04, 0x12
        /*001a*/ 	.short	(.L_6 - .L_5)
	.align		4
.L_5:
        /*001c*/ 	.word	index@(_Z14welcome_kernelv)
        /*0020*/ 	.word	0x00000000
.L_6:


//--------------------- .nv.compat                --------------------------
	.section	.nv.compat,"",@"SHT_CUDA_COMPAT_INFO"
	.align	4
        /*0000*/ 	.byte	0x02, 0x09, 0x00, 0x00, 0x02, 0x02, 0x01, 0x00, 0x02, 0x05, 0x05, 0x00, 0x03, 0x07, 0x01, 0x01
        /*0010*/ 	.byte	0x02, 0x03, 0x00, 0x00, 0x02, 0x06, 0x01, 0x00, 0x04, 0x0b, 0x08, 0x00, 0x09, 0x00, 0x00, 0x00
        /*0020*/ 	.byte	0x00, 0x00, 0x00, 0x00


//--------------------- .nv.info._Z14welcome_kernelv --------------------------
	.section	.nv.info._Z14welcome_kernelv,"",@"SHT_CUDA_INFO"
	.sectionflags	@""
	.align	4


	//----- nvinfo : EIATTR_CUDA_API_VERSION
	.align		4
        /*0000*/ 	.byte	0x04, 0x37
        /*0002*/ 	.short	(.L_8 - .L_7)
.L_7:
        /*0004*/ 	.word	0x00000082


	//----- nvinfo : EIATTR_SPARSE_MMA_MASK
	.align		4
.L_8:
        /*0008*/ 	.byte	0x03, 0x50
        /*000a*/ 	.short	0x0000


	//----- nvinfo : EIATTR_MAXREG_COUNT
	.align		4
        /*000c*/ 	.byte	0x03, 0x1b
        /*000e*/ 	.short	0x00ff


	//----- nvinfo : EIATTR_EXTERNS
	.align		4
        /*0010*/ 	.byte	0x04, 0x0f
        /*0012*/ 	.short	(.L_10 - .L_9)


	//   ....[0]....
	.align		4
.L_9:
        /*0014*/ 	.word	index@(vprintf)


	//----- nvinfo : EIATTR_MERCURY_ISA_VERSION
	.align		4
.L_10:
        /*0018*/ 	.byte	0x03, 0x5f
        /*001a*/ 	.short	0x0101


	//----- nvinfo : EIATTR_VRC_CTA_INIT_COUNT
	.align		4
        /*001c*/ 	.byte	0x02, 0x4a
	.zero		1
	.zero		1


	//----- nvinfo : EIATTR_SYSCALL_OFFSETS
	.align		4
        /*0020*/ 	.byte	0x04, 0x46
        /*0022*/ 	.short	(.L_12 - .L_11)


	//   ....[0]....
.L_11:
        /*0024*/ 	.word	0x00000080


	//----- nvinfo : EIATTR_EXIT_INSTR_OFFSETS
	.align		4
.L_12:
        /*0028*/ 	.byte	0x04, 0x1c
        /*002a*/ 	.short	(.L_14 - .L_13)


	//   ....[0]....
.L_13:
        /*002c*/ 	.word	0x00000090


	//----- nvinfo : EIATTR_SW_WAR
	.align		4
.L_14:
        /*0030*/ 	.byte	0x04, 0x36
        /*0032*/ 	.short	(.L_16 - .L_15)
.L_15:
        /*0034*/ 	.word	0x00000008
.L_16:


//--------------------- .nv.callgraph             --------------------------
	.section	.nv.callgraph,"",@"SHT_CUDA_CALLGRAPH"
	.align	4
	.sectionentsize	8
	.align		4
        /*0000*/ 	.word	0x00000000
	.align		4
        /*0004*/ 	.word	0xffffffff
	.align		4
        /*0008*/ 	.word	index@(_Z14welcome_kernelv)
	.align		4
        /*000c*/ 	.word	index@(vprintf)
	.align		4
        /*0010*/ 	.word	0x00000000
	.align		4
        /*0014*/ 	.word	0xfffffffe
	.align		4
        /*0018*/ 	.word	0x00000000
	.align		4
        /*001c*/ 	.word	0xfffffffd
	.align		4
        /*0020*/ 	.word	0x00000000
	.align		4
        /*0024*/ 	.word	0xfffffffc


//--------------------- .nv.constant4             --------------------------
	.section	.nv.constant4,"a",@progbits
	.align	8
	.align		8
.nv.constant4:
        /*0000*/ 	.dword	vprintf
	.align		8
        /*0008*/ 	.dword	$str


//--------------------- .text._Z14welcome_kernelv --------------------------
	.section	.text._Z14welcome_kernelv,"ax",@progbits
	.align	128
        .global         _Z14welcome_kernelv
        .type           _Z14welcome_kernelv,@function
        .size           _Z14welcome_kernelv,(.L_x_2 - _Z14welcome_kernelv)
        .other          _Z14welcome_kernelv,@"STO_CUDA_ENTRY STV_DEFAULT"
_Z14welcome_kernelv:
.text._Z14welcome_kernelv:
[----:B------:R-:W0:Y:S01]  /*0000*/  LDC R1, c[0x0][0x37c] ;  /* 0x0000df00ff017b82 */ /* 0x000e220000000800 */
[----:B------:R-:W-:Y:S01]  /*0010*/  MOV R0, 0x0 ;  /* 0x0000000000007802 */ /* 0x000fe20000000f00 */
[----:B------:R-:W1:Y:S01]  /*0020*/  LDCU.64 UR4, c[0x4][0x8] ;  /* 0x01000100ff0477ac */ /* 0x000e620008000a00 */
[----:B------:R-:W-:-:S05]  /*0030*/  CS2R R6, SRZ ;  /* 0x0000000000067805 */ /* 0x000fca000001ff00 */
[----:B------:R2:W3:Y:S01]  /*0040*/  LDC.64 R2, c[0x4][R0] ;  /* 0x0100000000027b82 */ /* 0x0004e20000000a00 */
[----:B-1----:R-:W-:Y:S02]  /*0050*/  IMAD.U32 R4, RZ, RZ, UR4 ;  /* 0x00000004ff047e24 */ /* 0x002fe4000f8e00ff */
[----:B--2---:R-:W-:-:S07]  /*0060*/  IMAD.U32 R5, RZ, RZ, UR5 ;  /* 0x00000005ff057e24 */ /* 0x004fce000f8e00ff */
[----:B------:R-:W-:-:S07]  /*0070*/  LEPC R20, `(.L_x_0) ;  /* 0x000000001014794e */ /* 0x000fce0000000000 */
[----:B0--3--:R-:W-:Y:S05]  /*0080*/  CALL.ABS.NOINC R2 ;  /* 0x0000000002007343 */ /* 0x009fea0003c00000 */
.L_x_0:
[----:B------:R-:W-:Y:S05]  /*0090*/  EXIT ;  /* 0x000000000000794d */ /* 0x000fea0003800000 */
.L_x_1:
[----:B------:R-:W-:-:S00]  /*00a0*/  BRA `(.L_x_1) ;  /* 0xfffffffc00fc7947 */ /* 0x000fc0000383ffff */
[----:B------:R-:W-:-:S00]  /*00b0*/  NOP ;  /* 0x0000000000007918 */ /* 0x000fc00000000000 */
        /* <DEDUP_REMOVED lines=12> */
.L_x_2:


//--------------------- .nv.global.init           --------------------------
	.section	.nv.global.init,"aw",@progbits
.nv.global.init:
	.type		$str,@object
	.size		$str,(.L_0 - $str)
$str:
        /*0000*/ 	.byte	0x28, 0x44, 0x65, 0x76, 0x69, 0x63, 0x65, 0x29, 0x20, 0x57, 0x65, 0x6c, 0x63, 0x6f, 0x6d, 0x65
        /*0010*/ 	.byte	0x20, 0x74, 0x6f, 0x20, 0x41, 0x50, 0x53, 0x53, 0x32, 0x33, 0x21, 0x0a, 0x00
.L_0:


//--------------------- .nv.shared.reserved.0     --------------------------
	.section	.nv.shared.reserved.0,"aw",@nobits
	.weak		__nv_reservedSMEM_offset_0_alias
	.size		__nv_reservedSMEM_offset_0_alias, 0, 64
	.other		__nv_reservedSMEM_offset_0_alias,@"STO_CUDA_RESERVED_SHARED STV_DEFAULT"
__nv_reservedSMEM_offset_0_alias:
	.zero		0
	.zero		64


//--------------------- .nv.constant0._Z14welcome_kernelv --------------------------
	.section	.nv.constant0._Z14welcome_kernelv,"a",@progbits
	.sectionflags	@""
	.align	4
.nv.constant0._Z14welcome_kernelv:
	.zero		896


//--------------------- SYMBOLS --------------------------

	.type		.nv.reservedSmem.offset0,@object
	.size		.nv.reservedSmem.offset0,0x4
	.type		vprintf,@function
